//
// Generated by NVIDIA NVVM Compiler
//
// Compiler Build ID: CL-36424714
// Cuda compilation tools, release 13.0, V13.0.88
// Based on NVVM 20.0.0
//

.version 9.0
.target sm_100
.address_size 64

	// .globl	_Z15reduceMaxKernelPKfPfi
.extern .shared .align 16 .b8 sdata[];

.visible .entry _Z15reduceMaxKernelPKfPfi(
	.param .u64 .ptr .align 1 _Z15reduceMaxKernelPKfPfi_param_0,
	.param .u64 .ptr .align 1 _Z15reduceMaxKernelPKfPfi_param_1,
	.param .u32 _Z15reduceMaxKernelPKfPfi_param_2
)
{
	.reg .pred 	%p<16>;
	.reg .b32 	%r<35>;
	.reg .b32 	%f<29>;
	.reg .b64 	%rd<9>;

	ld.param.u64 	%rd1, [_Z15reduceMaxKernelPKfPfi_param_0];
	ld.param.u64 	%rd2, [_Z15reduceMaxKernelPKfPfi_param_1];
	ld.param.u32 	%r5, [_Z15reduceMaxKernelPKfPfi_param_2];
	mov.u32 	%r1, %ctaid.x;
	mov.u32 	%r2, %ntid.x;
	mov.u32 	%r3, %tid.x;
	mad.lo.s32 	%r4, %r1, %r2, %r3;
	setp.ge.s32 	%p1, %r4, %r5;
	mov.f32 	%f27, 0fFF7FFFFF;
	@%p1 bra 	$L__BB0_2;
	cvta.to.global.u64 	%rd3, %rd1;
	mul.wide.s32 	%rd4, %r4, 4;
	add.s64 	%rd5, %rd3, %rd4;
	ld.global.f32 	%f27, [%rd5];
$L__BB0_2:
	mov.b32 	%r6, %f27;
	shfl.sync.down.b32	%r7|%p2, %r6, 16, 31, -1;
	mov.b32 	%f8, %r7;
	max.f32 	%f9, %f27, %f8;
	mov.b32 	%r8, %f9;
	shfl.sync.down.b32	%r9|%p3, %r8, 8, 31, -1;
	mov.b32 	%f10, %r9;
	max.f32 	%f11, %f9, %f10;
	mov.b32 	%r10, %f11;
	shfl.sync.down.b32	%r11|%p4, %r10, 4, 31, -1;
	mov.b32 	%f12, %r11;
	max.f32 	%f13, %f11, %f12;
	mov.b32 	%r12, %f13;
	shfl.sync.down.b32	%r13|%p5, %r12, 2, 31, -1;
	mov.b32 	%f14, %r13;
	max.f32 	%f15, %f13, %f14;
	mov.b32 	%r14, %f15;
	shfl.sync.down.b32	%r15|%p6, %r14, 1, 31, -1;
	mov.b32 	%f16, %r15;
	max.f32 	%f3, %f15, %f16;
	and.b32  	%r16, %r3, 31;
	setp.ne.s32 	%p7, %r16, 0;
	@%p7 bra 	$L__BB0_4;
	shr.u32 	%r17, %r3, 3;
	and.b32  	%r18, %r17, 124;
	mov.u32 	%r19, sdata;
	add.s32 	%r20, %r19, %r18;
	st.shared.f32 	[%r20], %f3;
$L__BB0_4:
	bar.sync 	0;
	shr.u32 	%r21, %r2, 5;
	setp.ge.u32 	%p8, %r3, %r21;
	mov.f32 	%f28, 0fFF800000;
	@%p8 bra 	$L__BB0_6;
	shl.b32 	%r22, %r3, 2;
	mov.u32 	%r23, sdata;
	add.s32 	%r24, %r23, %r22;
	ld.shared.f32 	%f28, [%r24];
$L__BB0_6:
	setp.gt.u32 	%p9, %r3, 31;
	@%p9 bra 	$L__BB0_9;
	mov.b32 	%r25, %f28;
	shfl.sync.down.b32	%r26|%p10, %r25, 16, 31, -1;
	mov.b32 	%f18, %r26;
	max.f32 	%f19, %f28, %f18;
	mov.b32 	%r27, %f19;
	shfl.sync.down.b32	%r28|%p11, %r27, 8, 31, -1;
	mov.b32 	%f20, %r28;
	max.f32 	%f21, %f19, %f20;
	mov.b32 	%r29, %f21;
	shfl.sync.down.b32	%r30|%p12, %r29, 4, 31, -1;
	mov.b32 	%f22, %r30;
	max.f32 	%f23, %f21, %f22;
	mov.b32 	%r31, %f23;
	shfl.sync.down.b32	%r32|%p13, %r31, 2, 31, -1;
	mov.b32 	%f24, %r32;
	max.f32 	%f25, %f23, %f24;
	mov.b32 	%r33, %f25;
	shfl.sync.down.b32	%r34|%p14, %r33, 1, 31, -1;
	mov.b32 	%f26, %r34;
	max.f32 	%f6, %f25, %f26;
	setp.ne.s32 	%p15, %r3, 0;
	@%p15 bra 	$L__BB0_9;
	cvta.to.global.u64 	%rd6, %rd2;
	mul.wide.u32 	%rd7, %r1, 4;
	add.s64 	%rd8, %rd6, %rd7;
	st.global.f32 	[%rd8], %f6;
$L__BB0_9:
	ret;

}


// ===== COMPILED SASS (sm_100) =====

	.target	sm_100

	.elftype	@"ET_EXEC"


//--------------------- .note.nv.tkinfo           --------------------------
	.section	.note.nv.tkinfo,"",@"SHT_NOTE"
	.sectionflags	@"SHF_NOTE_NV_TKINFO"
	.tkinfo
        /*0018*/ 	.word	0x00000002
        /*0030*/ 	.string	""
        /*0030*/ 	.string	"ptxas"
        /*0030*/ 	.string	"Cuda compilation tools, release 13.0, V13.0.88"
        /*0030*/ 	.string	"Build cuda_13.0.r13.0/compiler.36424714_0"
        /*0030*/ 	.string	"-arch sm_100 -m 64 "



//--------------------- .note.nv.cuinfo           --------------------------
	.section	.note.nv.cuinfo,"",@"SHT_NOTE"
	.sectionflags	@"SHF_NOTE_NV_CUINFO"
        /*0018*/ 	.short	0x0002
        /*001a*/ 	.short	0x0064
        /*001c*/ 	.short	0x0082
	.zero		2


//--------------------- .nv.info                  --------------------------
	.section	.nv.info,"",@"SHT_CUDA_INFO"
	.align	4


	//----- nvinfo : EIATTR_REGCOUNT
	.align		4
        /*0000*/ 	.byte	0x04, 0x2f
        /*0002*/ 	.short	(.L_1 - .L_0)
	.align		4
.L_0:
        /*0004*/ 	.word	index@(_Z15reduceMaxKernelPKfPfi)
        /*0008*/ 	.word	0x00000010


	//----- nvinfo : EIATTR_FRAME_SIZE
	.align		4
.L_1:
        /*000c*/ 	.byte	0x04, 0x11
        /*000e*/ 	.short	(.L_3 - .L_2)
	.align		4
.L_2:
        /*0010*/ 	.word	index@(_Z15reduceMaxKernelPKfPfi)
        /*0014*/ 	.word	0x00000000


	//----- nvinfo : EIATTR_MIN_STACK_SIZE
	.align		4
.L_3:
        /*0018*/ 	.byte	0x04, 0x12
        /*001a*/ 	.short	(.L_5 - .L_4)
	.align		4
.L_4:
        /*001c*/ 	.word	index@(_Z15reduceMaxKernelPKfPfi)
        /*0020*/ 	.word	0x00000000
.L_5:


//--------------------- .nv.compat                --------------------------
	.section	.nv.compat,"",@"SHT_CUDA_COMPAT_INFO"
	.align	4
        /*0000*/ 	.byte	0x02, 0x09, 0x00, 0x00, 0x02, 0x02, 0x01, 0x00, 0x02, 0x05, 0x05, 0x00, 0x03, 0x07, 0x01, 0x01
        /*0010*/ 	.byte	0x02, 0x03, 0x00, 0x00, 0x02, 0x06, 0x01, 0x00, 0x04, 0x0b, 0x08, 0x00, 0x09, 0x00, 0x00, 0x00
        /*0020*/ 	.byte	0x00, 0x00, 0x00, 0x00


//--------------------- .nv.info._Z15reduceMaxKernelPKfPfi --------------------------
	.section	.nv.info._Z15reduceMaxKernelPKfPfi,"",@"SHT_CUDA_INFO"
	.sectionflags	@""
	.align	4


	//----- nvinfo : EIATTR_CUDA_API_VERSION
	.align		4
        /*0000*/ 	.byte	0x04, 0x37
        /*0002*/ 	.short	(.L_7 - .L_6)
.L_6:
        /*0004*/ 	.word	0x00000082


	//----- nvinfo : EIATTR_KPARAM_INFO
	.align		4
.L_7:
        /*0008*/ 	.byte	0x04, 0x17
        /*000a*/ 	.short	(.L_9 - .L_8)
.L_8:
        /*000c*/ 	.word	0x00000000
        /*0010*/ 	.short	0x0002
        /*0012*/ 	.short	0x0010
        /*0014*/ 	.byte	0x00, 0xf0, 0x11, 0x00


	//----- nvinfo : EIATTR_KPARAM_INFO
	.align		4
.L_9:
        /*0018*/ 	.byte	0x04, 0x17
        /*001a*/ 	.short	(.L_11 - .L_10)
.L_10:
        /*001c*/ 	.word	0x00000000
        /*0020*/ 	.short	0x0001
        /*0022*/ 	.short	0x0008
        /*0024*/ 	.byte	0x00, 0xf5, 0x21, 0x00


	//----- nvinfo : EIATTR_KPARAM_INFO
	.align		4
.L_11:
        /*0028*/ 	.byte	0x04, 0x17
        /*002a*/ 	.short	(.L_13 - .L_12)
.L_12:
        /*002c*/ 	.word	0x00000000
        /*0030*/ 	.short	0x0000
        /*0032*/ 	.short	0x0000
        /*0034*/ 	.byte	0x00, 0xf5, 0x21, 0x00


	//----- nvinfo : EIATTR_SPARSE_MMA_MASK
	.align		4
.L_13:
        /*0038*/ 	.byte	0x03, 0x50
        /*003a*/ 	.short	0x0000


	//----- nvinfo : EIATTR_MAXREG_COUNT
	.align		4
        /*003c*/ 	.byte	0x03, 0x1b
        /*003e*/ 	.short	0x00ff


	//----- nvinfo : EIATTR_NUM_BARRIERS
	.align		4
        /*0040*/ 	.byte	0x02, 0x4c
        /*0042*/ 	.byte	0x01
	.zero		1


	//----- nvinfo : EIATTR_MERCURY_ISA_VERSION
	.align		4
        /*0044*/ 	.byte	0x03, 0x5f
        /*0046*/ 	.short	0x0101


	//----- nvinfo : EIATTR_COOP_GROUP_MASK_REGIDS
	.align		4
        /*0048*/ 	.byte	0x04, 0x29
        /*004a*/ 	.short	(.L_15 - .L_14)


	//   ....[0]....
.L_14:
        /*004c*/ 	.word	0xffffffff


	//   ....[1]....
        /*0050*/ 	.word	0xffffffff


	//   ....[2]....
        /*0054*/ 	.word	0xffffffff


	//   ....[3]....
        /*0058*/ 	.word	0xffffffff


	//   ....[4]....
        /*005c*/ 	.word	0xffffffff


	//   ....[5]....
        /*0060*/ 	.word	0xffffffff


	//   ....[6]....
        /*0064*/ 	.word	0xffffffff


	//   ....[7]....
        /*0068*/ 	.word	0xffffffff


	//   ....[8]....
        /*006c*/ 	.word	0xffffffff


	//   ....[9]....
        /*0070*/ 	.word	0xffffffff


	//----- nvinfo : EIATTR_COOP_GROUP_INSTR_OFFSETS
	.align		4
.L_15:
        /*0074*/ 	.byte	0x04, 0x28
        /*0076*/ 	.short	(.L_17 - .L_16)


	//   ....[0]....
.L_16:
        /*0078*/ 	.word	0x00000120


	//   ....[1]....
        /*007c*/ 	.word	0x00000150


	//   ....[2]....
        /*0080*/ 	.word	0x000001a0


	//   ....[3]....
        /*0084*/ 	.word	0x000001f0


	//   ....[4]....
        /*0088*/ 	.word	0x00000210


	//   ....[5]....
        /*008c*/ 	.word	0x00000290


	//   ....[6]....
        /*0090*/ 	.word	0x000002c0


	//   ....[7]....
        /*0094*/ 	.word	0x000002e0


	//   ....[8]....
        /*0098*/ 	.word	0x00000300


	//   ....[9]....
        /*009c*/ 	.word	0x00000320


	//----- nvinfo : EIATTR_VRC_CTA_INIT_COUNT
	.align		4
.L_17:
        /*00a0*/ 	.byte	0x02, 0x4a
	.zero		1
	.zero		1


	//----- nvinfo : EIATTR_EXIT_INSTR_OFFSETS
	.align		4
        /*00a4*/ 	.byte	0x04, 0x1c
        /*00a6*/ 	.short	(.L_19 - .L_18)


	//   ....[0]....
.L_18:
        /*00a8*/ 	.word	0x00000280


	//   ....[1]....
        /*00ac*/ 	.word	0x00000330


	//   ....[2]....
        /*00b0*/ 	.word	0x00000380


	//----- nvinfo : EIATTR_CBANK_PARAM_SIZE
	.align		4
.L_19:
        /*00b4*/ 	.byte	0x03, 0x19
        /*00b6*/ 	.short	0x0014


	//----- nvinfo : EIATTR_PARAM_CBANK
	.align		4
        /*00b8*/ 	.byte	0x04, 0x0a
        /*00ba*/ 	.short	(.L_21 - .L_20)
	.align		4
.L_20:
        /*00bc*/ 	.word	index@(.nv.constant0._Z15reduceMaxKernelPKfPfi)
        /*00c0*/ 	.short	0x0380
        /*00c2*/ 	.short	0x0014


	//----- nvinfo : EIATTR_SW_WAR
	.align		4
.L_21:
        /*00c4*/ 	.byte	0x04, 0x36
        /*00c6*/ 	.short	(.L_23 - .L_22)
.L_22:
        /*00c8*/ 	.word	0x00000008
.L_23:


//--------------------- .nv.callgraph             --------------------------
	.section	.nv.callgraph,"",@"SHT_CUDA_CALLGRAPH"
	.align	4
	.sectionentsize	8
	.align		4
        /*0000*/ 	.word	0x00000000
	.align		4
        /*0004*/ 	.word	0xffffffff
	.align		4
        /*0008*/ 	.word	0x00000000
	.align		4
        /*000c*/ 	.word	0xfffffffe
	.align		4
        /*0010*/ 	.word	0x00000000
	.align		4
        /*0014*/ 	.word	0xfffffffd
	.align		4
        /*0018*/ 	.word	0x00000000
	.align		4
        /*001c*/ 	.word	0xfffffffc


//--------------------- .text._Z15reduceMaxKernelPKfPfi --------------------------
	.section	.text._Z15reduceMaxKernelPKfPfi,"ax",@progbits
	.align	128
        .global         _Z15reduceMaxKernelPKfPfi
        .type           _Z15reduceMaxKernelPKfPfi,@function
        .size           _Z15reduceMaxKernelPKfPfi,(.L_x_1 - _Z15reduceMaxKernelPKfPfi)
        .other          _Z15reduceMaxKernelPKfPfi,@"STO_CUDA_ENTRY STV_DEFAULT"
_Z15reduceMaxKernelPKfPfi:
.text._Z15reduceMaxKernelPKfPfi:
[----:B------:R-:W-:Y:S01]  /*0000*/  LDC R1, c[0x0][0x37c] ;  /* 0x0000df00ff017b82 */ /* 0x000fe20000000800 */
[----:B------:R-:W0:Y:S01]  /*0010*/  S2R R3, SR_TID.X ;  /* 0x0000000000037919 */ /* 0x000e220000002100 */
[----:B------:R-:W0:Y:S01]  /*0020*/  LDCU UR4, c[0x0][0x360] ;  /* 0x00006c00ff0477ac */ /* 0x000e220008000800 */
[----:B------:R-:W-:Y:S01]  /*0030*/  IMAD.MOV.U32 R2, RZ, RZ, -0x800001 ;  /* 0xff7fffffff027424 */ /* 0x000fe200078e00ff */
[----:B------:R-:W0:Y:S01]  /*0040*/  S2R R0, SR_CTAID.X ;  /* 0x0000000000007919 */ /* 0x000e220000002500 */
[----:B------:R-:W1:Y:S01]  /*0050*/  LDCU UR5, c[0x0][0x390] ;  /* 0x00007200ff0577ac */ /* 0x000e620008000800 */
[----:B------:R-:W2:Y:S01]  /*0060*/  LDCU.64 UR6, c[0x0][0x358] ;  /* 0x00006b00ff0677ac */ /* 0x000ea20008000a00 */
[----:B0-----:R-:W-:-:S05]  /*0070*/  IMAD R7, R0, UR4, R3 ;  /* 0x0000000400077c24 */ /* 0x001fca000f8e0203 */
[----:B-1----:R-:W-:-:S13]  /*0080*/  ISETP.GE.AND P0, PT, R7, UR5, PT ;  /* 0x0000000507007c0c */ /* 0x002fda000bf06270 */
[----:B------:R-:W0:Y:S02]  /*0090*/  @!P0 LDC.64 R4, c[0x0][0x380] ;  /* 0x0000e000ff048b82 */ /* 0x000e240000000a00 */
[----:B0-----:R-:W-:-:S05]  /*00a0*/  @!P0 IMAD.WIDE R4, R7, 0x4, R4 ;  /* 0x0000000407048825 */ /* 0x001fca00078e0204 */
[----:B--2---:R0:W2:Y:S01]  /*00b0*/  @!P0 LDG.E R2, desc[UR6][R4.64] ;  /* 0x0000000604028981 */ /* 0x0040a2000c1e1900 */
[----:B------:R-:W-:Y:S01]  /*00c0*/  LOP3.LUT P0, RZ, R3, 0x1f, RZ, 0xc0, !PT ;  /* 0x0000001f03ff7812 */ /* 0x000fe2000780c0ff */
[----:B------:R-:W-:-:S06]  /*00d0*/  USHF.R.U32.HI UR4, URZ, 0x5, UR4 ;  /* 0x00000005ff047899 */ /* 0x000fcc0008011604 */
[----:B------:R-:W-:-:S06]  /*00e0*/  ISETP.GE.U32.AND P1, PT, R3, UR4, PT ;  /* 0x0000000403007c0c */ /* 0x000fcc000bf26070 */
[----:B------:R-:W1:Y:S01]  /*00f0*/  @!P0 S2R R11, SR_CgaCtaId ;  /* 0x00000000000b8919 */ /* 0x000e620000008800 */
[----:B0-----:R-:W-:-:S06]  /*0100*/  @!P0 MOV R4, 0x400 ;  /* 0x0000040000048802 */ /* 0x001fcc0000000f00 */
[----:B------:R-:W0:Y:S01]  /*0110*/  @!P1 S2R R13, SR_CgaCtaId ;  /* 0x00000000000d9919 */ /* 0x000e220000008800 */
[----:B--2---:R-:W2:Y:S02]  /*0120*/  SHFL.DOWN PT, R7, R2, 0x10, 0x1f ;  /* 0x0a001f0002077f89 */ /* 0x004ea400000e0000 */
[----:B--2---:R-:W-:Y:S02]  /*0130*/  FMNMX R7, R7, R2, !PT ;  /* 0x0000000207077209 */ /* 0x004fe40007800000 */
[----:B------:R-:W-:-:S03]  /*0140*/  @!P0 SHF.R.U32.HI R2, RZ, 0x3, R3 ;  /* 0x00000003ff028819 */ /* 0x000fc60000011603 */
[----:B------:R-:W2:Y:S01]  /*0150*/  SHFL.DOWN PT, R6, R7, 0x8, 0x1f ;  /* 0x09001f0007067f89 */ /* 0x000ea200000e0000 */
[----:B------:R-:W-:Y:S02]  /*0160*/  @!P0 LOP3.LUT R2, R2, 0x7c, RZ, 0xc0, !PT ;  /* 0x0000007c02028812 */ /* 0x000fe400078ec0ff */
[----:B--2---:R-:W-:Y:S02]  /*0170*/  FMNMX R6, R7, R6, !PT ;  /* 0x0000000607067209 */ /* 0x004fe40007800000 */
[----:B-1----:R-:W-:Y:S02]  /*0180*/  @!P0 LEA R7, R11, R4, 0x18 ;  /* 0x000000040b078211 */ /* 0x002fe400078ec0ff */
[----:B------:R-:W-:Y:S01]  /*0190*/  @!P1 MOV R4, 0x400 ;  /* 0x0000040000049802 */ /* 0x000fe20000000f00 */
[----:B------:R-:W1:Y:S02]  /*01a0*/  SHFL.DOWN PT, R9, R6, 0x4, 0x1f ;  /* 0x08801f0006097f89 */ /* 0x000e6400000e0000 */
[----:B------:R-:W-:Y:S01]  /*01b0*/  @!P0 IMAD.IADD R2, R2, 0x1, R7 ;  /* 0x0000000102028824 */ /* 0x000fe200078e0207 */
[----:B-1----:R-:W-:-:S02]  /*01c0*/  FMNMX R9, R6, R9, !PT ;  /* 0x0000000906097209 */ /* 0x002fc40007800000 */
[----:B0-----:R-:W-:Y:S01]  /*01d0*/  @!P1 LEA R6, R13, R4, 0x18 ;  /* 0x000000040d069211 */ /* 0x001fe200078ec0ff */
[----:B------:R-:W-:Y:S02]  /*01e0*/  IMAD.MOV.U32 R4, RZ, RZ, -0x800000 ;  /* 0xff800000ff047424 */ /* 0x000fe400078e00ff */
[----:B------:R-:W0:Y:S02]  /*01f0*/  SHFL.DOWN PT, R8, R9, 0x2, 0x1f ;  /* 0x08401f0009087f89 */ /* 0x000e2400000e0000 */
[----:B0-----:R-:W-:-:S05]  /*0200*/  FMNMX R8, R9, R8, !PT ;  /* 0x0000000809087209 */ /* 0x001fca0007800000 */
[----:B------:R-:W0:Y:S02]  /*0210*/  SHFL.DOWN PT, R5, R8, 0x1, 0x1f ;  /* 0x08201f0008057f89 */ /* 0x000e2400000e0000 */
[----:B0-----:R-:W-:Y:S01]  /*0220*/  FMNMX R7, R8, R5, !PT ;  /* 0x0000000508077209 */ /* 0x001fe20007800000 */
[----:B------:R-:W-:-:S04]  /*0230*/  @!P1 IMAD R5, R3, 0x4, R6 ;  /* 0x0000000403059824 */ /* 0x000fc800078e0206 */
[----:B------:R0:W-:Y:S01]  /*0240*/  @!P0 STS [R2], R7 ;  /* 0x0000000702008388 */ /* 0x0001e20000000800 */
[----:B------:R-:W-:Y:S01]  /*0250*/  BAR.SYNC.DEFER_BLOCKING 0x0 ;  /* 0x0000000000007b1d */ /* 0x000fe20000010000 */
[----:B------:R-:W-:-:S05]  /*0260*/  ISETP.GT.U32.AND P0, PT, R3, 0x1f, PT ;  /* 0x0000001f0300780c */ /* 0x000fca0003f04070 */
[----:B------:R0:W1:Y:S08]  /*0270*/  @!P1 LDS R4, [R5] ;  /* 0x0000000005049984 */ /* 0x0000700000000800 */
[----:B0-----:R-:W-:Y:S05]  /*0280*/  @P0 EXIT ;  /* 0x000000000000094d */ /* 0x001fea0003800000 */
[----:B-1----:R-:W0:Y:S01]  /*0290*/  SHFL.DOWN PT, R5, R4, 0x10, 0x1f ;  /* 0x0a001f0004057f89 */ /* 0x002e2200000e0000 */
[----:B------:R-:W-:Y:S02]  /*02a0*/  ISETP.NE.AND P0, PT, R3, RZ, PT ;  /* 0x000000ff0300720c */ /* 0x000fe40003f05270 */
[----:B0-----:R-:W-:-:S05]  /*02b0*/  FMNMX R5, R5, R4, !PT ;  /* 0x0000000405057209 */ /* 0x001fca0007800000 */
[----:B------:R-:W0:Y:S02]  /*02c0*/  SHFL.DOWN PT, R2, R5, 0x8, 0x1f ;  /* 0x09001f0005027f89 */ /* 0x000e2400000e0000 */
[----:B0-----:R-:W-:-:S05]  /*02d0*/  FMNMX R2, R5, R2, !PT ;  /* 0x0000000205027209 */ /* 0x001fca0007800000 */
[----:B------:R-:W0:Y:S02]  /*02e0*/  SHFL.DOWN PT, R7, R2, 0x4, 0x1f ;  /* 0x08801f0002077f89 */ /* 0x000e2400000e0000 */
[----:B0-----:R-:W-:-:S05]  /*02f0*/  FMNMX R7, R2, R7, !PT ;  /* 0x0000000702077209 */ /* 0x001fca0007800000 */
[----:B------:R-:W0:Y:S02]  /*0300*/  SHFL.DOWN PT, R6, R7, 0x2, 0x1f ;  /* 0x08401f0007067f89 */ /* 0x000e2400000e0000 */
[----:B0-----:R-:W-:-:S05]  /*0310*/  FMNMX R6, R7, R6, !PT ;  /* 0x0000000607067209 */ /* 0x001fca0007800000 */
[----:B------:R0:W1:Y:S01]  /*0320*/  SHFL.DOWN PT, R9, R6, 0x1, 0x1f ;  /* 0x08201f0006097f89 */ /* 0x00006200000e0000 */
[----:B------:R-:W-:Y:S05]  /*0330*/  @P0 EXIT ;  /* 0x000000000000094d */ /* 0x000fea0003800000 */
[----:B------:R-:W2:Y:S01]  /*0340*/  LDC.64 R2, c[0x0][0x388] ;  /* 0x0000e200ff027b82 */ /* 0x000ea20000000a00 */
[----:B-1----:R-:W-:Y:S01]  /*0350*/  FMNMX R9, R6, R9, !PT ;  /* 0x0000000906097209 */ /* 0x002fe20007800000 */
[----:B--2---:R-:W-:-:S05]  /*0360*/  IMAD.WIDE.U32 R2, R0, 0x4, R2 ;  /* 0x0000000400027825 */ /* 0x004fca00078e0002 */
[----:B------:R-:W-:Y:S01]  /*0370*/  STG.E desc[UR6][R2.64], R9 ;  /* 0x0000000902007986 */ /* 0x000fe2000c101906 */
[----:B------:R-:W-:Y:S05]  /*0380*/  EXIT ;  /* 0x000000000000794d */ /* 0x000fea0003800000 */
.L_x_0:
[----:B------:R-:W-:-:S00]  /*0390*/  BRA `(.L_x_0) ;  /* 0xfffffffc00fc7947 */ /* 0x000fc0000383ffff */
[----:B------:R-:W-:-:S00]  /*03a0*/  NOP ;  /* 0x0000000000007918 */ /* 0x000fc00000000000 */
        /* <DEDUP_REMOVED lines=13> */
.L_x_1:


//--------------------- .nv.shared._Z15reduceMaxKernelPKfPfi --------------------------
	.section	.nv.shared._Z15reduceMaxKernelPKfPfi,"aw",@nobits
	.sectionflags	@""
	.align	16
	.zero		1024


//--------------------- .nv.shared.reserved.0     --------------------------
	.section	.nv.shared.reserved.0,"aw",@nobits
	.weak		__nv_reservedSMEM_offset_0_alias
	.size		__nv_reservedSMEM_offset_0_alias, 0, 64
	.other		__nv_reservedSMEM_offset_0_alias,@"STO_CUDA_RESERVED_SHARED STV_DEFAULT"
__nv_reservedSMEM_offset_0_alias:
	.zero		0
	.zero		64


//--------------------- .nv.constant0._Z15reduceMaxKernelPKfPfi --------------------------
	.section	.nv.constant0._Z15reduceMaxKernelPKfPfi,"a",@progbits
	.sectionflags	@""
	.align	4
.nv.constant0._Z15reduceMaxKernelPKfPfi:
	.zero		916


//--------------------- SYMBOLS --------------------------

	.type		.nv.reservedSmem.offset0,@object
	.size		.nv.reservedSmem.offset0,0x4
	.type		.nv.reservedSmem.cap,@object
	.size		.nv.reservedSmem.cap,0x4
